//
// Generated by NVIDIA NVVM Compiler
//
// Compiler Build ID: CL-36424714
// Cuda compilation tools, release 13.0, V13.0.88
// Based on NVVM 20.0.0
//

.version 9.0
.target sm_100
.address_size 64

	// .globl	_Z7count_aPiS_S_S_
// _ZZ7count_bPiS_S_S_E3s_B has been demoted

.visible .entry _Z7count_aPiS_S_S_(
	.param .u64 .ptr .align 1 _Z7count_aPiS_S_S__param_0,
	.param .u64 .ptr .align 1 _Z7count_aPiS_S_S__param_1,
	.param .u64 .ptr .align 1 _Z7count_aPiS_S_S__param_2,
	.param .u64 .ptr .align 1 _Z7count_aPiS_S_S__param_3
)
{
	.reg .pred 	%p<4>;
	.reg .b32 	%r<16>;
	.reg .b64 	%rd<13>;

	ld.param.u64 	%rd5, [_Z7count_aPiS_S_S__param_0];
	ld.param.u64 	%rd6, [_Z7count_aPiS_S_S__param_1];
	ld.param.u64 	%rd8, [_Z7count_aPiS_S_S__param_2];
	ld.param.u64 	%rd7, [_Z7count_aPiS_S_S__param_3];
	cvta.to.global.u64 	%rd1, %rd8;
	mov.u32 	%r4, %tid.x;
	ld.global.u32 	%r5, [%rd1];
	mul.lo.s32 	%r1, %r5, %r4;
	setp.lt.s32 	%p1, %r5, 1;
	@%p1 bra 	$L__BB0_4;
	cvta.to.global.u64 	%rd2, %rd7;
	cvta.to.global.u64 	%rd3, %rd5;
	cvta.to.global.u64 	%rd4, %rd6;
	mov.u32 	%r15, %r1;
$L__BB0_2:
	ld.global.u32 	%r6, [%rd2];
	setp.ge.s32 	%p2, %r15, %r6;
	@%p2 bra 	$L__BB0_4;
	mul.wide.s32 	%rd9, %r15, 4;
	add.s64 	%rd10, %rd3, %rd9;
	ld.global.u32 	%r7, [%rd10];
	mul.hi.s32 	%r8, %r7, 1374389535;
	shr.u32 	%r9, %r8, 31;
	shr.s32 	%r10, %r8, 5;
	add.s32 	%r11, %r10, %r9;
	mul.wide.s32 	%rd11, %r11, 4;
	add.s64 	%rd12, %rd4, %rd11;
	atom.global.add.u32 	%r12, [%rd12], 1;
	add.s32 	%r15, %r15, 1;
	sub.s32 	%r13, %r15, %r1;
	ld.global.u32 	%r14, [%rd1];
	setp.lt.s32 	%p3, %r13, %r14;
	@%p3 bra 	$L__BB0_2;
$L__BB0_4:
	ret;

}
	// .globl	_Z7count_bPiS_S_S_
.visible .entry _Z7count_bPiS_S_S_(
	.param .u64 .ptr .align 1 _Z7count_bPiS_S_S__param_0,
	.param .u64 .ptr .align 1 _Z7count_bPiS_S_S__param_1,
	.param .u64 .ptr .align 1 _Z7count_bPiS_S_S__param_2,
	.param .u64 .ptr .align 1 _Z7count_bPiS_S_S__param_3
)
{
	.reg .pred 	%p<7>;
	.reg .b32 	%r<54>;
	.reg .b64 	%rd<11>;
	// demoted variable
	.shared .align 4 .b8 _ZZ7count_bPiS_S_S_E3s_B[40];
	ld.param.u64 	%rd2, [_Z7count_bPiS_S_S__param_0];
	ld.param.u64 	%rd3, [_Z7count_bPiS_S_S__param_1];
	ld.param.u64 	%rd4, [_Z7count_bPiS_S_S__param_2];
	ld.param.u64 	%rd5, [_Z7count_bPiS_S_S__param_3];
	mov.u32 	%r1, %tid.x;
	setp.gt.u32 	%p1, %r1, 9;
	@%p1 bra 	$L__BB1_3;
	shl.b32 	%r14, %r1, 2;
	mov.u32 	%r15, _ZZ7count_bPiS_S_S_E3s_B;
	add.s32 	%r50, %r15, %r14;
	mov.u32 	%r51, %r1;
$L__BB1_2:
	mov.b32 	%r16, 0;
	st.shared.u32 	[%r50], %r16;
	add.s32 	%r51, %r51, 1;
	add.s32 	%r50, %r50, 4;
	setp.ne.s32 	%p2, %r51, 10;
	@%p2 bra 	$L__BB1_2;
$L__BB1_3:
	bar.sync 	0;
	cvta.to.global.u64 	%rd6, %rd4;
	ld.global.u32 	%r7, [%rd6];
	setp.lt.s32 	%p3, %r7, 1;
	@%p3 bra 	$L__BB1_7;
	cvta.to.global.u64 	%rd7, %rd5;
	ld.global.u32 	%r8, [%rd7];
	cvta.to.global.u64 	%rd1, %rd2;
	mov.u32 	%r18, %ntid.x;
	mov.u32 	%r19, %ctaid.x;
	mad.lo.s32 	%r20, %r19, %r18, %r1;
	mul.lo.s32 	%r53, %r7, %r20;
	mov.b32 	%r52, 0;
$L__BB1_5:
	setp.ge.s32 	%p4, %r53, %r8;
	@%p4 bra 	$L__BB1_7;
	mul.wide.s32 	%rd8, %r53, 4;
	add.s64 	%rd9, %rd1, %rd8;
	ld.global.u32 	%r21, [%rd9];
	mul.hi.s32 	%r22, %r21, 1374389535;
	shr.u32 	%r23, %r22, 31;
	shr.s32 	%r24, %r22, 5;
	add.s32 	%r25, %r24, %r23;
	shl.b32 	%r26, %r25, 2;
	mov.u32 	%r27, _ZZ7count_bPiS_S_S_E3s_B;
	add.s32 	%r28, %r27, %r26;
	atom.shared.add.u32 	%r29, [%r28], 1;
	add.s32 	%r53, %r53, 1;
	add.s32 	%r52, %r52, 1;
	setp.lt.s32 	%p5, %r52, %r7;
	@%p5 bra 	$L__BB1_5;
$L__BB1_7:
	bar.sync 	0;
	setp.ne.s32 	%p6, %r1, 0;
	@%p6 bra 	$L__BB1_9;
	cvta.to.global.u64 	%rd10, %rd3;
	ld.shared.u32 	%r30, [_ZZ7count_bPiS_S_S_E3s_B];
	atom.global.add.u32 	%r31, [%rd10], %r30;
	ld.shared.u32 	%r32, [_ZZ7count_bPiS_S_S_E3s_B+4];
	atom.global.add.u32 	%r33, [%rd10+4], %r32;
	ld.shared.u32 	%r34, [_ZZ7count_bPiS_S_S_E3s_B+8];
	atom.global.add.u32 	%r35, [%rd10+8], %r34;
	ld.shared.u32 	%r36, [_ZZ7count_bPiS_S_S_E3s_B+12];
	atom.global.add.u32 	%r37, [%rd10+12], %r36;
	ld.shared.u32 	%r38, [_ZZ7count_bPiS_S_S_E3s_B+16];
	atom.global.add.u32 	%r39, [%rd10+16], %r38;
	ld.shared.u32 	%r40, [_ZZ7count_bPiS_S_S_E3s_B+20];
	atom.global.add.u32 	%r41, [%rd10+20], %r40;
	ld.shared.u32 	%r42, [_ZZ7count_bPiS_S_S_E3s_B+24];
	atom.global.add.u32 	%r43, [%rd10+24], %r42;
	ld.shared.u32 	%r44, [_ZZ7count_bPiS_S_S_E3s_B+28];
	atom.global.add.u32 	%r45, [%rd10+28], %r44;
	ld.shared.u32 	%r46, [_ZZ7count_bPiS_S_S_E3s_B+32];
	atom.global.add.u32 	%r47, [%rd10+32], %r46;
	ld.shared.u32 	%r48, [_ZZ7count_bPiS_S_S_E3s_B+36];
	atom.global.add.u32 	%r49, [%rd10+36], %r48;
$L__BB1_9:
	ret;

}


// ===== COMPILED SASS (sm_100) =====

	.target	sm_100

	.elftype	@"ET_EXEC"


//--------------------- .note.nv.tkinfo           --------------------------
	.section	.note.nv.tkinfo,"",@"SHT_NOTE"
	.sectionflags	@"SHF_NOTE_NV_TKINFO"
	.tkinfo
        /*0018*/ 	.word	0x00000002
        /*0030*/ 	.string	""
        /*0030*/ 	.string	"ptxas"
        /*0030*/ 	.string	"Cuda compilation tools, release 13.0, V13.0.88"
        /*0030*/ 	.string	"Build cuda_13.0.r13.0/compiler.36424714_0"
        /*0030*/ 	.string	"-arch sm_100 -m 64 "



//--------------------- .note.nv.cuinfo           --------------------------
	.section	.note.nv.cuinfo,"",@"SHT_NOTE"
	.sectionflags	@"SHF_NOTE_NV_CUINFO"
        /*0018*/ 	.short	0x0002
        /*001a*/ 	.short	0x0064
        /*001c*/ 	.short	0x0082
	.zero		2


//--------------------- .nv.info                  --------------------------
	.section	.nv.info,"",@"SHT_CUDA_INFO"
	.align	4


	//----- nvinfo : EIATTR_REGCOUNT
	.align		4
        /*0000*/ 	.byte	0x04, 0x2f
        /*0002*/ 	.short	(.L_1 - .L_0)
	.align		4
.L_0:
        /*0004*/ 	.word	index@(_Z7count_aPiS_S_S_)
        /*0008*/ 	.word	0x00000016


	//----- nvinfo : EIATTR_FRAME_SIZE
	.align		4
.L_1:
        /*000c*/ 	.byte	0x04, 0x11
        /*000e*/ 	.short	(.L_3 - .L_2)
	.align		4
.L_2:
        /*0010*/ 	.word	index@(_Z7count_aPiS_S_S_)
        /*0014*/ 	.word	0x00000000


	//----- nvinfo : EIATTR_REGCOUNT
	.align		4
.L_3:
        /*0018*/ 	.byte	0x04, 0x2f
        /*001a*/ 	.short	(.L_5 - .L_4)
	.align		4
.L_4:
        /*001c*/ 	.word	index@(_Z7count_bPiS_S_S_)
        /*0020*/ 	.word	0x00000012


	//----- nvinfo : EIATTR_FRAME_SIZE
	.align		4
.L_5:
        /*0024*/ 	.byte	0x04, 0x11
        /*0026*/ 	.short	(.L_7 - .L_6)
	.align		4
.L_6:
        /*0028*/ 	.word	index@(_Z7count_bPiS_S_S_)
        /*002c*/ 	.word	0x00000000


	//----- nvinfo : EIATTR_MIN_STACK_SIZE
	.align		4
.L_7:
        /*0030*/ 	.byte	0x04, 0x12
        /*0032*/ 	.short	(.L_9 - .L_8)
	.align		4
.L_8:
        /*0034*/ 	.word	index@(_Z7count_bPiS_S_S_)
        /*0038*/ 	.word	0x00000000


	//----- nvinfo : EIATTR_MIN_STACK_SIZE
	.align		4
.L_9:
        /*003c*/ 	.byte	0x04, 0x12
        /*003e*/ 	.short	(.L_11 - .L_10)
	.align		4
.L_10:
        /*0040*/ 	.word	index@(_Z7count_aPiS_S_S_)
        /*0044*/ 	.word	0x00000000
.L_11:


//--------------------- .nv.compat                --------------------------
	.section	.nv.compat,"",@"SHT_CUDA_COMPAT_INFO"
	.align	4
        /*0000*/ 	.byte	0x02, 0x09, 0x00, 0x00, 0x02, 0x02, 0x01, 0x00, 0x02, 0x05, 0x05, 0x00, 0x03, 0x07, 0x01, 0x01
        /*0010*/ 	.byte	0x02, 0x03, 0x00, 0x00, 0x02, 0x06, 0x01, 0x00, 0x04, 0x0b, 0x08, 0x00, 0x09, 0x00, 0x00, 0x00
        /*0020*/ 	.byte	0x00, 0x00, 0x00, 0x00


//--------------------- .nv.info._Z7count_bPiS_S_S_ --------------------------
	.section	.nv.info._Z7count_bPiS_S_S_,"",@"SHT_CUDA_INFO"
	.sectionflags	@""
	.align	4


	//----- nvinfo : EIATTR_CUDA_API_VERSION
	.align		4
        /*0000*/ 	.byte	0x04, 0x37
        /*0002*/ 	.short	(.L_13 - .L_12)
.L_12:
        /*0004*/ 	.word	0x00000082


	//----- nvinfo : EIATTR_KPARAM_INFO
	.align		4
.L_13:
        /*0008*/ 	.byte	0x04, 0x17
        /*000a*/ 	.short	(.L_15 - .L_14)
.L_14:
        /*000c*/ 	.word	0x00000000
        /*0010*/ 	.short	0x0003
        /*0012*/ 	.short	0x0018
        /*0014*/ 	.byte	0x00, 0xf5, 0x21, 0x00


	//----- nvinfo : EIATTR_KPARAM_INFO
	.align		4
.L_15:
        /*0018*/ 	.byte	0x04, 0x17
        /*001a*/ 	.short	(.L_17 - .L_16)
.L_16:
        /*001c*/ 	.word	0x00000000
        /*0020*/ 	.short	0x0002
        /*0022*/ 	.short	0x0010
        /*0024*/ 	.byte	0x00, 0xf5, 0x21, 0x00


	//----- nvinfo : EIATTR_KPARAM_INFO
	.align		4
.L_17:
        /*0028*/ 	.byte	0x04, 0x17
        /*002a*/ 	.short	(.L_19 - .L_18)
.L_18:
        /*002c*/ 	.word	0x00000000
        /*0030*/ 	.short	0x0001
        /*0032*/ 	.short	0x0008
        /*0034*/ 	.byte	0x00, 0xf5, 0x21, 0x00


	//----- nvinfo : EIATTR_KPARAM_INFO
	.align		4
.L_19:
        /*0038*/ 	.byte	0x04, 0x17
        /*003a*/ 	.short	(.L_21 - .L_20)
.L_20:
        /*003c*/ 	.word	0x00000000
        /*0040*/ 	.short	0x0000
        /*0042*/ 	.short	0x0000
        /*0044*/ 	.byte	0x00, 0xf5, 0x21, 0x00


	//----- nvinfo : EIATTR_SPARSE_MMA_MASK
	.align		4
.L_21:
        /*0048*/ 	.byte	0x03, 0x50
        /*004a*/ 	.short	0x0000


	//----- nvinfo : EIATTR_MAXREG_COUNT
	.align		4
        /*004c*/ 	.byte	0x03, 0x1b
        /*004e*/ 	.short	0x00ff


	//----- nvinfo : EIATTR_NUM_BARRIERS
	.align		4
        /*0050*/ 	.byte	0x02, 0x4c
        /*0052*/ 	.byte	0x01
	.zero		1


	//----- nvinfo : EIATTR_MERCURY_ISA_VERSION
	.align		4
        /*0054*/ 	.byte	0x03, 0x5f
        /*0056*/ 	.short	0x0101


	//----- nvinfo : EIATTR_VRC_CTA_INIT_COUNT
	.align		4
        /*0058*/ 	.byte	0x02, 0x4a
	.zero		1
	.zero		1


	//----- nvinfo : EIATTR_EXIT_INSTR_OFFSETS
	.align		4
        /*005c*/ 	.byte	0x04, 0x1c
        /*005e*/ 	.short	(.L_23 - .L_22)


	//   ....[0]....
.L_22:
        /*0060*/ 	.word	0x00000500


	//   ....[1]....
        /*0064*/ 	.word	0x00000670


	//----- nvinfo : EIATTR_CRS_STACK_SIZE
	.align		4
.L_23:
        /*0068*/ 	.byte	0x04, 0x1e
        /*006a*/ 	.short	(.L_25 - .L_24)
.L_24:
        /*006c*/ 	.word	0x00000000


	//----- nvinfo : EIATTR_CBANK_PARAM_SIZE
	.align		4
.L_25:
        /*0070*/ 	.byte	0x03, 0x19
        /*0072*/ 	.short	0x0020


	//----- nvinfo : EIATTR_PARAM_CBANK
	.align		4
        /*0074*/ 	.byte	0x04, 0x0a
        /*0076*/ 	.short	(.L_27 - .L_26)
	.align		4
.L_26:
        /*0078*/ 	.word	index@(.nv.constant0._Z7count_bPiS_S_S_)
        /*007c*/ 	.short	0x0380
        /*007e*/ 	.short	0x0020


	//----- nvinfo : EIATTR_SW_WAR
	.align		4
.L_27:
        /*0080*/ 	.byte	0x04, 0x36
        /*0082*/ 	.short	(.L_29 - .L_28)
.L_28:
        /*0084*/ 	.word	0x00000008
.L_29:


//--------------------- .nv.info._Z7count_aPiS_S_S_ --------------------------
	.section	.nv.info._Z7count_aPiS_S_S_,"",@"SHT_CUDA_INFO"
	.sectionflags	@""
	.align	4


	//----- nvinfo : EIATTR_CUDA_API_VERSION
	.align		4
        /*0000*/ 	.byte	0x04, 0x37
        /*0002*/ 	.short	(.L_31 - .L_30)
.L_30:
        /*0004*/ 	.word	0x00000082


	//----- nvinfo : EIATTR_KPARAM_INFO
	.align		4
.L_31:
        /*0008*/ 	.byte	0x04, 0x17
        /*000a*/ 	.short	(.L_33 - .L_32)
.L_32:
        /*000c*/ 	.word	0x00000000
        /*0010*/ 	.short	0x0003
        /*0012*/ 	.short	0x0018
        /*0014*/ 	.byte	0x00, 0xf5, 0x21, 0x00


	//----- nvinfo : EIATTR_KPARAM_INFO
	.align		4
.L_33:
        /*0018*/ 	.byte	0x04, 0x17
        /*001a*/ 	.short	(.L_35 - .L_34)
.L_34:
        /*001c*/ 	.word	0x00000000
        /*0020*/ 	.short	0x0002
        /*0022*/ 	.short	0x0010
        /*0024*/ 	.byte	0x00, 0xf5, 0x21, 0x00


	//----- nvinfo : EIATTR_KPARAM_INFO
	.align		4
.L_35:
        /*0028*/ 	.byte	0x04, 0x17
        /*002a*/ 	.short	(.L_37 - .L_36)
.L_36:
        /*002c*/ 	.word	0x00000000
        /*0030*/ 	.short	0x0001
        /*0032*/ 	.short	0x0008
        /*0034*/ 	.byte	0x00, 0xf5, 0x21, 0x00


	//----- nvinfo : EIATTR_KPARAM_INFO
	.align		4
.L_37:
        /*0038*/ 	.byte	0x04, 0x17
        /*003a*/ 	.short	(.L_39 - .L_38)
.L_38:
        /*003c*/ 	.word	0x00000000
        /*0040*/ 	.short	0x0000
        /*0042*/ 	.short	0x0000
        /*0044*/ 	.byte	0x00, 0xf5, 0x21, 0x00


	//----- nvinfo : EIATTR_SPARSE_MMA_MASK
	.align		4
.L_39:
        /*0048*/ 	.byte	0x03, 0x50
        /*004a*/ 	.short	0x0000


	//----- nvinfo : EIATTR_MAXREG_COUNT
	.align		4
        /*004c*/ 	.byte	0x03, 0x1b
        /*004e*/ 	.short	0x00ff


	//----- nvinfo : EIATTR_MERCURY_ISA_VERSION
	.align		4
        /*0050*/ 	.byte	0x03, 0x5f
        /*0052*/ 	.short	0x0101


	//----- nvinfo : EIATTR_VRC_CTA_INIT_COUNT
	.align		4
        /*0054*/ 	.byte	0x02, 0x4a
	.zero		1
	.zero		1


	//----- nvinfo : EIATTR_EXIT_INSTR_OFFSETS
	.align		4
        /*0058*/ 	.byte	0x04, 0x1c
        /*005a*/ 	.short	(.L_41 - .L_40)


	//   ....[0]....
.L_40:
        /*005c*/ 	.word	0x00000060


	//   ....[1]....
        /*0060*/ 	.word	0x000000e0


	//   ....[2]....
        /*0064*/ 	.word	0x000001c0


	//----- nvinfo : EIATTR_CRS_STACK_SIZE
	.align		4
.L_41:
        /*0068*/ 	.byte	0x04, 0x1e
        /*006a*/ 	.short	(.L_43 - .L_42)
.L_42:
        /*006c*/ 	.word	0x00000000


	//----- nvinfo : EIATTR_CBANK_PARAM_SIZE
	.align		4
.L_43:
        /*0070*/ 	.byte	0x03, 0x19
        /*0072*/ 	.short	0x0020


	//----- nvinfo : EIATTR_PARAM_CBANK
	.align		4
        /*0074*/ 	.byte	0x04, 0x0a
        /*0076*/ 	.short	(.L_45 - .L_44)
	.align		4
.L_44:
        /*0078*/ 	.word	index@(.nv.constant0._Z7count_aPiS_S_S_)
        /*007c*/ 	.short	0x0380
        /*007e*/ 	.short	0x0020


	//----- nvinfo : EIATTR_SW_WAR
	.align		4
.L_45:
        /*0080*/ 	.byte	0x04, 0x36
        /*0082*/ 	.short	(.L_47 - .L_46)
.L_46:
        /*0084*/ 	.word	0x00000008
.L_47:


//--------------------- .nv.callgraph             --------------------------
	.section	.nv.callgraph,"",@"SHT_CUDA_CALLGRAPH"
	.align	4
	.sectionentsize	8
	.align		4
        /*0000*/ 	.word	0x00000000
	.align		4
        /*0004*/ 	.word	0xffffffff
	.align		4
        /*0008*/ 	.word	0x00000000
	.align		4
        /*000c*/ 	.word	0xfffffffe
	.align		4
        /*0010*/ 	.word	0x00000000
	.align		4
        /*0014*/ 	.word	0xfffffffd
	.align		4
        /*0018*/ 	.word	0x00000000
	.align		4
        /*001c*/ 	.word	0xfffffffc


//--------------------- .text._Z7count_bPiS_S_S_  --------------------------
	.section	.text._Z7count_bPiS_S_S_,"ax",@progbits
	.align	128
        .global         _Z7count_bPiS_S_S_
        .type           _Z7count_bPiS_S_S_,@function
        .size           _Z7count_bPiS_S_S_,(.L_x_13 - _Z7count_bPiS_S_S_)
        .other          _Z7count_bPiS_S_S_,@"STO_CUDA_ENTRY STV_DEFAULT"
_Z7count_bPiS_S_S_:
.text._Z7count_bPiS_S_S_:
[----:B------:R-:W-:Y:S01]  /*0000*/  LDC R1, c[0x0][0x37c] ;  /* 0x0000df00ff017b82 */ /* 0x000fe20000000800 */
[----:B------:R-:W0:Y:S01]  /*0010*/  S2R R10, SR_TID.X ;  /* 0x00000000000a7919 */ /* 0x000e220000002100 */
[----:B------:R-:W1:Y:S01]  /*0020*/  LDCU.64 UR8, c[0x0][0x358] ;  /* 0x00006b00ff0877ac */ /* 0x000e620008000a00 */
[----:B------:R-:W-:Y:S01]  /*0030*/  BSSY.RECONVERGENT B0, `(.L_x_0) ;  /* 0x000002a000007945 */ /* 0x000fe20003800200 */
[----:B0-----:R-:W-:-:S13]  /*0040*/  ISETP.GT.U32.AND P0, PT, R10, 0x9, PT ;  /* 0x000000090a00780c */ /* 0x001fda0003f04070 */
[----:B-1----:R-:W-:Y:S05]  /*0050*/  @P0 BRA `(.L_x_1) ;  /* 0x00000000009c0947 */ /* 0x002fea0003800000 */
[----:B------:R-:W0:Y:S01]  /*0060*/  S2UR UR5, SR_CgaCtaId ;  /* 0x00000000000579c3 */ /* 0x000e220000008800 */
[----:B------:R-:W-:Y:S01]  /*0070*/  ISETP.GE.AND P0, PT, R10, 0xa, PT ;  /* 0x0000000a0a00780c */ /* 0x000fe20003f06270 */
[----:B------:R-:W-:Y:S01]  /*0080*/  UMOV UR4, 0x400 ;  /* 0x0000040000047882 */ /* 0x000fe20000000000 */
[----:B------:R-:W-:Y:S01]  /*0090*/  BSSY.RELIABLE B1, `(.L_x_2) ;  /* 0x000001e000017945 */ /* 0x000fe20003800100 */
[----:B------:R-:W-:Y:S01]  /*00a0*/  IMAD.MOV.U32 R2, RZ, RZ, R10 ;  /* 0x000000ffff027224 */ /* 0x000fe200078e000a */
[----:B0-----:R-:W-:-:S06]  /*00b0*/  ULEA UR4, UR5, UR4, 0x18 ;  /* 0x0000000405047291 */ /* 0x001fcc000f8ec0ff */
[----:B------:R-:W-:-:S03]  /*00c0*/  LEA R0, R10, UR4, 0x2 ;  /* 0x000000040a007c11 */ /* 0x000fc6000f8e10ff */
[----:B------:R-:W-:Y:S05]  /*00d0*/  @P0 BRA `(.L_x_3) ;  /* 0x0000000000640947 */ /* 0x000fea0003800000 */
[----:B------:R-:W-:Y:S01]  /*00e0*/  IADD3 R3, PT, PT, -R2, 0xa, RZ ;  /* 0x0000000a02037810 */ /* 0x000fe20007ffe1ff */
[----:B------:R-:W-:Y:S01]  /*00f0*/  BSSY.RECONVERGENT B2, `(.L_x_4) ;  /* 0x000000d000027945 */ /* 0x000fe20003800200 */
[----:B------:R-:W-:Y:S02]  /*0100*/  PLOP3.LUT P0, PT, PT, PT, PT, 0x80, 0x8 ;  /* 0x000000000008781c */ /* 0x000fe40003f0f070 */
[----:B------:R-:W-:-:S13]  /*0110*/  ISETP.GT.AND P1, PT, R3, 0x3, PT ;  /* 0x000000030300780c */ /* 0x000fda0003f24270 */
[----:B------:R-:W-:Y:S05]  /*0120*/  @!P1 BRA `(.L_x_5) ;  /* 0x0000000000249947 */ /* 0x000fea0003800000 */
[----:B------:R-:W-:-:S13]  /*0130*/  PLOP3.LUT P0, PT, PT, PT, PT, 0x8, 0x80 ;  /* 0x000000000080781c */ /* 0x000fda0003f0e170 */
.L_x_6:
[----:B------:R-:W-:Y:S01]  /*0140*/  VIADD R2, R2, 0x4 ;  /* 0x0000000402027836 */ /* 0x000fe20000000000 */
[----:B------:R-:W-:Y:S04]  /*0150*/  STS [R0], RZ ;  /* 0x000000ff00007388 */ /* 0x000fe80000000800 */
[----:B------:R-:W-:Y:S01]  /*0160*/  ISETP.GE.AND P1, PT, R2, 0x7, PT ;  /* 0x000000070200780c */ /* 0x000fe20003f26270 */
[----:B------:R-:W-:Y:S04]  /*0170*/  STS [R0+0x4], RZ ;  /* 0x000004ff00007388 */ /* 0x000fe80000000800 */
[----:B------:R-:W-:Y:S04]  /*0180*/  STS [R0+0x8], RZ ;  /* 0x000008ff00007388 */ /* 0x000fe80000000800 */
[----:B------:R0:W-:Y:S02]  /*0190*/  STS [R0+0xc], RZ ;  /* 0x00000cff00007388 */ /* 0x0001e40000000800 */
[----:B0-----:R-:W-:-:S02]  /*01a0*/  VIADD R0, R0, 0x10 ;  /* 0x0000001000007836 */ /* 0x001fc40000000000 */
[----:B------:R-:W-:Y:S05]  /*01b0*/  @!P1 BRA `(.L_x_6) ;  /* 0xfffffffc00e09947 */ /* 0x000fea000383ffff */
.L_x_5:
[----:B------:R-:W-:Y:S05]  /*01c0*/  BSYNC.RECONVERGENT B2 ;  /* 0x0000000000027941 */ /* 0x000fea0003800200 */
.L_x_4:
[----:B------:R-:W-:-:S04]  /*01d0*/  IADD3 R3, PT, PT, -R2, 0xa, RZ ;  /* 0x0000000a02037810 */ /* 0x000fc80007ffe1ff */
[----:B------:R-:W-:-:S13]  /*01e0*/  ISETP.GT.AND P1, PT, R3, 0x1, PT ;  /* 0x000000010300780c */ /* 0x000fda0003f24270 */
[----:B------:R-:W-:Y:S01]  /*01f0*/  @P1 VIADD R2, R2, 0x2 ;  /* 0x0000000202021836 */ /* 0x000fe20000000000 */
[----:B------:R-:W-:Y:S01]  /*0200*/  @P1 PLOP3.LUT P0, PT, PT, PT, PT, 0x8, 0x80 ;  /* 0x000000000080181c */ /* 0x000fe20003f0e170 */
[----:B------:R-:W-:Y:S03]  /*0210*/  @P1 STS [R0], RZ ;  /* 0x000000ff00001388 */ /* 0x000fe60000000800 */
[----:B------:R-:W-:Y:S01]  /*0220*/  ISETP.NE.OR P0, PT, R2, 0xa, P0 ;  /* 0x0000000a0200780c */ /* 0x000fe20000705670 */
[----:B------:R0:W-:Y:S02]  /*0230*/  @P1 STS [R0+0x4], RZ ;  /* 0x000004ff00001388 */ /* 0x0001e40000000800 */
[----:B0-----:R-:W-:-:S10]  /*0240*/  @P1 VIADD R0, R0, 0x8 ;  /* 0x0000000800001836 */ /* 0x001fd40000000000 */
[----:B------:R-:W-:Y:S05]  /*0250*/  @!P0 BREAK.RELIABLE B1 ;  /* 0x0000000000018942 */ /* 0x000fea0003800100 */
[----:B------:R-:W-:Y:S05]  /*0260*/  @!P0 BRA `(.L_x_1) ;  /* 0x0000000000188947 */ /* 0x000fea0003800000 */
.L_x_3:
[----:B------:R-:W-:Y:S05]  /*0270*/  BSYNC.RELIABLE B1 ;  /* 0x0000000000017941 */ /* 0x000fea0003800100 */
.L_x_2:
[----:B------:R-:W-:Y:S01]  /*0280*/  VIADD R2, R2, 0x1 ;  /* 0x0000000102027836 */ /* 0x000fe20000000000 */
[----:B------:R0:W-:Y:S04]  /*0290*/  STS [R0], RZ ;  /* 0x000000ff00007388 */ /* 0x0001e80000000800 */
[----:B------:R-:W-:Y:S01]  /*02a0*/  ISETP.NE.AND P0, PT, R2, 0xa, PT ;  /* 0x0000000a0200780c */ /* 0x000fe20003f05270 */
[----:B0-----:R-:W-:-:S12]  /*02b0*/  VIADD R0, R0, 0x4 ;  /* 0x0000000400007836 */ /* 0x001fd80000000000 */
[----:B------:R-:W-:Y:S05]  /*02c0*/  @P0 BRA `(.L_x_2) ;  /* 0xfffffffc00ec0947 */ /* 0x000fea000383ffff */
.L_x_1:
[----:B------:R-:W-:Y:S05]  /*02d0*/  BSYNC.RECONVERGENT B0 ;  /* 0x0000000000007941 */ /* 0x000fea0003800200 */
.L_x_0:
[----:B------:R-:W-:Y:S05]  /*02e0*/  WARPSYNC.ALL ;  /* 0x0000000000007948 */ /* 0x000fea0003800000 */
[----:B------:R-:W0:Y:S08]  /*02f0*/  LDC.64 R2, c[0x0][0x390] ;  /* 0x0000e400ff027b82 */ /* 0x000e300000000a00 */
[----:B------:R-:W-:Y:S06]  /*0300*/  BAR.SYNC.DEFER_BLOCKING 0x0 ;  /* 0x0000000000007b1d */ /* 0x000fec0000010000 */
[----:B0-----:R-:W2:Y:S02]  /*0310*/  LDG.E R0, desc[UR8][R2.64] ;  /* 0x0000000802007981 */ /* 0x001ea4000c1e1900 */
[----:B--2---:R-:W-:-:S13]  /*0320*/  ISETP.GE.AND P0, PT, R0, 0x1, PT ;  /* 0x000000010000780c */ /* 0x004fda0003f06270 */
[----:B------:R-:W-:Y:S05]  /*0330*/  @!P0 BRA `(.L_x_7) ;  /* 0x0000000000688947 */ /* 0x000fea0003800000 */
[----:B------:R-:W0:Y:S01]  /*0340*/  LDC.64 R2, c[0x0][0x398] ;  /* 0x0000e600ff027b82 */ /* 0x000e220000000a00 */
[----:B------:R-:W1:Y:S01]  /*0350*/  S2R R7, SR_CTAID.X ;  /* 0x0000000000077919 */ /* 0x000e620000002500 */
[----:B------:R-:W1:Y:S06]  /*0360*/  LDCU UR6, c[0x0][0x360] ;  /* 0x00006c00ff0677ac */ /* 0x000e6c0008000800 */
[----:B------:R-:W2:Y:S08]  /*0370*/  S2UR UR5, SR_CgaCtaId ;  /* 0x00000000000579c3 */ /* 0x000eb00000008800 */
[----:B------:R-:W3:Y:S01]  /*0380*/  LDC.64 R4, c[0x0][0x380] ;  /* 0x0000e000ff047b82 */ /* 0x000ee20000000a00 */
[----:B0-----:R0:W5:Y:S01]  /*0390*/  LDG.E R6, desc[UR8][R2.64] ;  /* 0x0000000802067981 */ /* 0x001162000c1e1900 */
[----:B------:R-:W-:Y:S01]  /*03a0*/  BSSY.RECONVERGENT B0, `(.L_x_7) ;  /* 0x0000013000007945 */ /* 0x000fe20003800200 */
[----:B------:R-:W-:Y:S01]  /*03b0*/  IMAD.MOV.U32 R9, RZ, RZ, RZ ;  /* 0x000000ffff097224 */ /* 0x000fe200078e00ff */
[----:B------:R-:W-:-:S02]  /*03c0*/  UMOV UR4, 0x400 ;  /* 0x0000040000047882 */ /* 0x000fc40000000000 */
[----:B--2---:R-:W-:Y:S01]  /*03d0*/  ULEA UR4, UR5, UR4, 0x18 ;  /* 0x0000000405047291 */ /* 0x004fe2000f8ec0ff */
[----:B-1----:R-:W-:-:S04]  /*03e0*/  IMAD R7, R7, UR6, R10 ;  /* 0x0000000607077c24 */ /* 0x002fc8000f8e020a */
[----:B0-----:R-:W-:-:S07]  /*03f0*/  IMAD R7, R0, R7, RZ ;  /* 0x0000000700077224 */ /* 0x001fce00078e02ff */
.L_x_9:
[----:B-----5:R-:W-:-:S13]  /*0400*/  ISETP.GE.AND P0, PT, R7, R6, PT ;  /* 0x000000060700720c */ /* 0x020fda0003f06270 */
[----:B0-----:R-:W-:Y:S05]  /*0410*/  @P0 BRA `(.L_x_8) ;  /* 0x00000000002c0947 */ /* 0x001fea0003800000 */
[----:B---3--:R-:W-:-:S06]  /*0420*/  IMAD.WIDE R2, R7, 0x4, R4 ;  /* 0x0000000407027825 */ /* 0x008fcc00078e0204 */
[----:B------:R-:W2:Y:S01]  /*0430*/  LDG.E R2, desc[UR8][R2.64] ;  /* 0x0000000802027981 */ /* 0x000ea2000c1e1900 */
[----:B------:R-:W-:Y:S02]  /*0440*/  VIADD R9, R9, 0x1 ;  /* 0x0000000109097836 */ /* 0x000fe40000000000 */
[----:B------:R-:W-:-:S03]  /*0450*/  VIADD R7, R7, 0x1 ;  /* 0x0000000107077836 */ /* 0x000fc60000000000 */
[----:B------:R-:W-:Y:S01]  /*0460*/  ISETP.GE.AND P0, PT, R9, R0, PT ;  /* 0x000000000900720c */ /* 0x000fe20003f06270 */
[----:B--2---:R-:W-:-:S05]  /*0470*/  IMAD.HI R8, R2, 0x51eb851f, RZ ;  /* 0x51eb851f02087827 */ /* 0x004fca00078e02ff */
[----:B------:R-:W-:-:S04]  /*0480*/  SHF.R.U32.HI R11, RZ, 0x1f, R8 ;  /* 0x0000001fff0b7819 */ /* 0x000fc80000011608 */
[----:B------:R-:W-:-:S04]  /*0490*/  LEA.HI.SX32 R11, R8, R11, 0x1b ;  /* 0x0000000b080b7211 */ /* 0x000fc800078fdaff */
[----:B------:R-:W-:-:S05]  /*04a0*/  LEA R11, R11, UR4, 0x2 ;  /* 0x000000040b0b7c11 */ /* 0x000fca000f8e10ff */
[----:B------:R0:W-:Y:S01]  /*04b0*/  ATOMS.POPC.INC.32 RZ, [R11+URZ] ;  /* 0x000000000bff7f8c */ /* 0x0001e2000d8000ff */
[----:B------:R-:W-:Y:S05]  /*04c0*/  @!P0 BRA `(.L_x_9) ;  /* 0xfffffffc00cc8947 */ /* 0x000fea000383ffff */
.L_x_8:
[----:B------:R-:W-:Y:S05]  /*04d0*/  BSYNC.RECONVERGENT B0 ;  /* 0x0000000000007941 */ /* 0x000fea0003800200 */
.L_x_7:
[----:B------:R-:W-:Y:S01]  /*04e0*/  BAR.SYNC.DEFER_BLOCKING 0x0 ;  /* 0x0000000000007b1d */ /* 0x000fe20000010000 */
[----:B------:R-:W-:-:S13]  /*04f0*/  ISETP.NE.AND P0, PT, R10, RZ, PT ;  /* 0x000000ff0a00720c */ /* 0x000fda0003f05270 */
[----:B------:R-:W-:Y:S05]  /*0500*/  @P0 EXIT ;  /* 0x000000000000094d */ /* 0x000fea0003800000 */
[----:B------:R-:W1:Y:S01]  /*0510*/  S2UR UR5, SR_CgaCtaId ;  /* 0x00000000000579c3 */ /* 0x000e620000008800 */
[----:B------:R-:W-:-:S07]  /*0520*/  UMOV UR4, 0x400 ;  /* 0x0000040000047882 */ /* 0x000fce0000000000 */
[----:B------:R-:W2:Y:S01]  /*0530*/  LDC.64 R2, c[0x0][0x388] ;  /* 0x0000e200ff027b82 */ /* 0x000ea20000000a00 */
[----:B-1----:R-:W-:Y:S01]  /*0540*/  ULEA UR6, UR5, UR4, 0x18 ;  /* 0x0000000405067291 */ /* 0x002fe2000f8ec0ff */
[----:B------:R-:W1:Y:S08]  /*0550*/  LDCU.64 UR4, c[0x0][0x388] ;  /* 0x00007100ff0477ac */ /* 0x000e700008000a00 */
[----:B0-----:R-:W2:Y:S04]  /*0560*/  LDS.128 R8, [UR6] ;  /* 0x00000006ff087984 */ /* 0x001ea80008000c00 */
[----:B------:R-:W0:Y:S04]  /*0570*/  LDS.128 R12, [UR6+0x10] ;  /* 0x00001006ff0c7984 */ /* 0x000e280008000c00 */
[----:B------:R-:W4:Y:S01]  /*0580*/  LDS.64 R6, [UR6+0x20] ;  /* 0x00002006ff067984 */ /* 0x000f220008000a00 */
[----:B-1----:R-:W-:-:S04]  /*0590*/  UIADD3 UR4, UP0, UPT, UR4, 0x4, URZ ;  /* 0x0000000404047890 */ /* 0x002fc8000ff1e0ff */
[----:B------:R-:W-:Y:S02]  /*05a0*/  UIADD3.X UR5, UPT, UPT, URZ, UR5, URZ, UP0, !UPT ;  /* 0x00000005ff057290 */ /* 0x000fe400087fe4ff */
[----:B---3--:R-:W-:-:S04]  /*05b0*/  IMAD.U32 R4, RZ, RZ, UR4 ;  /* 0x00000004ff047e24 */ /* 0x008fc8000f8e00ff */
[----:B------:R-:W-:Y:S01]  /*05c0*/  IMAD.U32 R5, RZ, RZ, UR5 ;  /* 0x00000005ff057e24 */ /* 0x000fe2000f8e00ff */
[----:B--2---:R-:W-:Y:S04]  /*05d0*/  REDG.E.ADD.STRONG.GPU desc[UR8][R2.64], R8 ;  /* 0x000000080200798e */ /* 0x004fe8000c12e108 */
[----:B------:R-:W-:Y:S04]  /*05e0*/  REDG.E.ADD.STRONG.GPU desc[UR8][R4.64], R9 ;  /* 0x000000090400798e */ /* 0x000fe8000c12e108 */
[----:B------:R-:W-:Y:S04]  /*05f0*/  REDG.E.ADD.STRONG.GPU desc[UR8][R4.64+0x4], R10 ;  /* 0x0000040a0400798e */ /* 0x000fe8000c12e108 */
[----:B------:R-:W-:Y:S04]  /*0600*/  REDG.E.ADD.STRONG.GPU desc[UR8][R4.64+0x8], R11 ;  /* 0x0000080b0400798e */ /* 0x000fe8000c12e108 */
[----:B0-----:R-:W-:Y:S04]  /*0610*/  REDG.E.ADD.STRONG.GPU desc[UR8][R4.64+0xc], R12 ;  /* 0x00000c0c0400798e */ /* 0x001fe8000c12e108 */
[----:B------:R-:W-:Y:S04]  /*0620*/  REDG.E.ADD.STRONG.GPU desc[UR8][R4.64+0x10], R13 ;  /* 0x0000100d0400798e */ /* 0x000fe8000c12e108 */
[----:B------:R-:W-:Y:S04]  /*0630*/  REDG.E.ADD.STRONG.GPU desc[UR8][R4.64+0x14], R14 ;  /* 0x0000140e0400798e */ /* 0x000fe8000c12e108 */
[----:B------:R-:W-:Y:S04]  /*0640*/  REDG.E.ADD.STRONG.GPU desc[UR8][R4.64+0x18], R15 ;  /* 0x0000180f0400798e */ /* 0x000fe8000c12e108 */
[----:B----4-:R-:W-:Y:S04]  /*0650*/  REDG.E.ADD.STRONG.GPU desc[UR8][R4.64+0x1c], R6 ;  /* 0x00001c060400798e */ /* 0x010fe8000c12e108 */
[----:B------:R-:W-:Y:S01]  /*0660*/  REDG.E.ADD.STRONG.GPU desc[UR8][R4.64+0x20], R7 ;  /* 0x000020070400798e */ /* 0x000fe2000c12e108 */
[----:B------:R-:W-:Y:S05]  /*0670*/  EXIT ;  /* 0x000000000000794d */ /* 0x000fea0003800000 */
.L_x_10:
[----:B------:R-:W-:-:S00]  /*0680*/  BRA `(.L_x_10) ;  /* 0xfffffffc00fc7947 */ /* 0x000fc0000383ffff */
[----:B------:R-:W-:-:S00]  /*0690*/  NOP ;  /* 0x0000000000007918 */ /* 0x000fc00000000000 */
        /* <DEDUP_REMOVED lines=14> */
.L_x_13:


//--------------------- .text._Z7count_aPiS_S_S_  --------------------------
	.section	.text._Z7count_aPiS_S_S_,"ax",@progbits
	.align	128
        .global         _Z7count_aPiS_S_S_
        .type           _Z7count_aPiS_S_S_,@function
        .size           _Z7count_aPiS_S_S_,(.L_x_14 - _Z7count_aPiS_S_S_)
        .other          _Z7count_aPiS_S_S_,@"STO_CUDA_ENTRY STV_DEFAULT"
_Z7count_aPiS_S_S_:
.text._Z7count_aPiS_S_S_:
[----:B------:R-:W-:Y:S08]  /*0000*/  LDC R1, c[0x0][0x37c] ;  /* 0x0000df00ff017b82 */ /* 0x000ff00000000800 */
[----:B------:R-:W0:Y:S01]  /*0010*/  LDC.64 R2, c[0x0][0x390] ;  /* 0x0000e400ff027b82 */ /* 0x000e220000000a00 */
[----:B------:R-:W0:Y:S02]  /*0020*/  LDCU.64 UR4, c[0x0][0x358] ;  /* 0x00006b00ff0477ac */ /* 0x000e240008000a00 */
[----:B0-----:R-:W2:Y:S01]  /*0030*/  LDG.E R0, desc[UR4][R2.64] ;  /* 0x0000000402007981 */ /* 0x001ea2000c1e1900 */
[----:B------:R-:W0:Y:S01]  /*0040*/  S2R R9, SR_TID.X ;  /* 0x0000000000097919 */ /* 0x000e220000002100 */
[----:B--2---:R-:W-:-:S13]  /*0050*/  ISETP.GE.AND P0, PT, R0, 0x1, PT ;  /* 0x000000010000780c */ /* 0x004fda0003f06270 */
[----:B0-----:R-:W-:Y:S05]  /*0060*/  @!P0 EXIT ;  /* 0x000000000000894d */ /* 0x001fea0003800000 */
[----:B------:R-:W0:Y:S01]  /*0070*/  LDC.64 R14, c[0x0][0x398] ;  /* 0x0000e600ff0e7b82 */ /* 0x000e220000000a00 */
[----:B------:R-:W-:-:S04]  /*0080*/  IMAD R0, R0, R9, RZ ;  /* 0x0000000900007224 */ /* 0x000fc800078e02ff */
[----:B------:R-:W-:-:S03]  /*0090*/  IMAD.MOV.U32 R13, RZ, RZ, R0 ;  /* 0x000000ffff0d7224 */ /* 0x000fc600078e0000 */
[----:B------:R-:W1:Y:S08]  /*00a0*/  LDC.64 R4, c[0x0][0x380] ;  /* 0x0000e000ff047b82 */ /* 0x000e700000000a00 */
[----:B------:R-:W2:Y:S02]  /*00b0*/  LDC.64 R6, c[0x0][0x388] ;  /* 0x0000e200ff067b82 */ /* 0x000ea40000000a00 */
.L_x_11:
[----:B0-----:R-:W3:Y:S02]  /*00c0*/  LDG.E R8, desc[UR4][R14.64] ;  /* 0x000000040e087981 */ /* 0x001ee4000c1e1900 */
[----:B---3--:R-:W-:-:S13]  /*00d0*/  ISETP.GE.AND P0, PT, R13, R8, PT ;  /* 0x000000080d00720c */ /* 0x008fda0003f06270 */
[----:B------:R-:W-:Y:S05]  /*00e0*/  @P0 EXIT ;  /* 0x000000000000094d */ /* 0x000fea0003800000 */
[----:B-1----:R-:W-:-:S06]  /*00f0*/  IMAD.WIDE R8, R13, 0x4, R4 ;  /* 0x000000040d087825 */ /* 0x002fcc00078e0204 */
[----:B------:R-:W3:Y:S01]  /*0100*/  LDG.E R8, desc[UR4][R8.64] ;  /* 0x0000000408087981 */ /* 0x000ee2000c1e1900 */
[----:B------:R-:W-:Y:S02]  /*0110*/  IMAD.MOV.U32 R19, RZ, RZ, 0x1 ;  /* 0x00000001ff137424 */ /* 0x000fe400078e00ff */
[----:B---3--:R-:W-:-:S05]  /*0120*/  IMAD.HI R10, R8, 0x51eb851f, RZ ;  /* 0x51eb851f080a7827 */ /* 0x008fca00078e02ff */
[----:B------:R-:W-:-:S04]  /*0130*/  SHF.R.U32.HI R11, RZ, 0x1f, R10 ;  /* 0x0000001fff0b7819 */ /* 0x000fc8000001160a */
[----:B------:R-:W-:-:S05]  /*0140*/  LEA.HI.SX32 R11, R10, R11, 0x1b ;  /* 0x0000000b0a0b7211 */ /* 0x000fca00078fdaff */
[----:B--2---:R-:W-:-:S05]  /*0150*/  IMAD.WIDE R10, R11, 0x4, R6 ;  /* 0x000000040b0a7825 */ /* 0x004fca00078e0206 */
[----:B------:R3:W-:Y:S04]  /*0160*/  REDG.E.ADD.STRONG.GPU desc[UR4][R10.64], R19 ;  /* 0x000000130a00798e */ /* 0x0007e8000c12e104 */
[----:B------:R-:W2:Y:S01]  /*0170*/  LDG.E R17, desc[UR4][R2.64] ;  /* 0x0000000402117981 */ /* 0x000ea2000c1e1900 */
[----:B------:R-:W-:-:S04]  /*0180*/  IADD3 R13, PT, PT, R13, 0x1, RZ ;  /* 0x000000010d0d7810 */ /* 0x000fc80007ffe0ff */
[----:B------:R-:W-:-:S04]  /*0190*/  IADD3 R12, PT, PT, -R0, R13, RZ ;  /* 0x0000000d000c7210 */ /* 0x000fc80007ffe1ff */
[----:B--2---:R-:W-:-:S13]  /*01a0*/  ISETP.GE.AND P0, PT, R12, R17, PT ;  /* 0x000000110c00720c */ /* 0x004fda0003f06270 */
[----:B---3--:R-:W-:Y:S05]  /*01b0*/  @!P0 BRA `(.L_x_11) ;  /* 0xfffffffc00c08947 */ /* 0x008fea000383ffff */
[----:B------:R-:W-:Y:S05]  /*01c0*/  EXIT ;  /* 0x000000000000794d */ /* 0x000fea0003800000 */
.L_x_12:
        /* <DEDUP_REMOVED lines=11> */
.L_x_14:


//--------------------- .nv.shared._Z7count_bPiS_S_S_ --------------------------
	.section	.nv.shared._Z7count_bPiS_S_S_,"aw",@nobits
	.sectionflags	@""
	.align	4
.nv.shared._Z7count_bPiS_S_S_:
	.zero		1064


//--------------------- .nv.shared.reserved.0     --------------------------
	.section	.nv.shared.reserved.0,"aw",@nobits
	.weak		__nv_reservedSMEM_offset_0_alias
	.size		__nv_reservedSMEM_offset_0_alias, 0, 64
	.other		__nv_reservedSMEM_offset_0_alias,@"STO_CUDA_RESERVED_SHARED STV_DEFAULT"
__nv_reservedSMEM_offset_0_alias:
	.zero		0
	.zero		64


//--------------------- .nv.constant0._Z7count_bPiS_S_S_ --------------------------
	.section	.nv.constant0._Z7count_bPiS_S_S_,"a",@progbits
	.sectionflags	@""
	.align	4
.nv.constant0._Z7count_bPiS_S_S_:
	.zero		928


//--------------------- .nv.constant0._Z7count_aPiS_S_S_ --------------------------
	.section	.nv.constant0._Z7count_aPiS_S_S_,"a",@progbits
	.sectionflags	@""
	.align	4
.nv.constant0._Z7count_aPiS_S_S_:
	.zero		928


//--------------------- SYMBOLS --------------------------

	.type		.nv.reservedSmem.offset0,@object
	.size		.nv.reservedSmem.offset0,0x4
	.type		.nv.reservedSmem.cap,@object
	.size		.nv.reservedSmem.cap,0x4
